	.headerflags	@"EF_CUDA_TEXMODE_UNIFIED EF_CUDA_64BIT_ADDRESS EF_CUDA_ACCELERATORS EF_CUDA_SM90 EF_CUDA_VIRTUAL_SM(EF_CUDA_SM90)"
	.elftype	@"ET_EXEC"


//--------------------- .nv.info                  --------------------------
	.section	.nv.info,"",@"SHT_CUDA_INFO"
	.align	4


	//----- nvinfo : EIATTR_REGCOUNT
	.align		4
        /*0000*/ 	.byte	0x04, 0x2f
        /*0002*/ 	.short	(.L_3 - .L_2)
	.align		4
.L_2:
        /*0004*/ 	.word	index@(triton_poi_fused__native_batch_norm_legit_no_training_relu_25)
        /*0008*/ 	.word	0x00000020


	//----- nvinfo : EIATTR_MIN_STACK_SIZE
	.align		4
.L_3:
        /*000c*/ 	.byte	0x04, 0x12
        /*000e*/ 	.short	(.L_5 - .L_4)
	.align		4
.L_4:
        /*0010*/ 	.word	index@(triton_poi_fused__native_batch_norm_legit_no_training_relu_25)
        /*0014*/ 	.word	0x00000000


	//----- nvinfo : EIATTR_FRAME_SIZE
	.align		4
.L_5:
        /*0018*/ 	.byte	0x04, 0x11
        /*001a*/ 	.short	(.L_7 - .L_6)
	.align		4
.L_6:
        /*001c*/ 	.word	index@(triton_poi_fused__native_batch_norm_legit_no_training_relu_25)
        /*0020*/ 	.word	0x00000000


	//----- nvinfo : EIATTR_MIN_STACK_SIZE
	.align		4
.L_7:
        /*0024*/ 	.byte	0x04, 0x12
        /*0026*/ 	.short	(.L_9 - .L_8)
	.align		4
.L_8:
        /*0028*/ 	.word	index@(triton_poi_fused__native_batch_norm_legit_no_training_relu_25)
        /*002c*/ 	.word	0x00000000
.L_9:


//--------------------- .nv.info.triton_poi_fused__native_batch_norm_legit_no_training_relu_25 --------------------------
	.section	.nv.info.triton_poi_fused__native_batch_norm_legit_no_training_relu_25,"",@"SHT_CUDA_INFO"
	.sectionflags	@""
	.align	4


	//----- nvinfo : EIATTR_CUDA_API_VERSION
	.align		4
        /*0000*/ 	.byte	0x04, 0x37
        /*0002*/ 	.short	(.L_11 - .L_10)
.L_10:
        /*0004*/ 	.word	0x0000007c


	//----- nvinfo : EIATTR_KPARAM_INFO
	.align		4
.L_11:
        /*0008*/ 	.byte	0x04, 0x17
        /*000a*/ 	.short	(.L_13 - .L_12)
.L_12:
        /*000c*/ 	.word	0x00000000
        /*0010*/ 	.short	0x0006
        /*0012*/ 	.short	0x0030
        /*0014*/ 	.byte	0x00, 0xf0, 0x11, 0x00


	//----- nvinfo : EIATTR_KPARAM_INFO
	.align		4
.L_13:
        /*0018*/ 	.byte	0x04, 0x17
        /*001a*/ 	.short	(.L_15 - .L_14)
.L_14:
        /*001c*/ 	.word	0x00000000
        /*0020*/ 	.short	0x0005
        /*0022*/ 	.short	0x0028
        /*0024*/ 	.byte	0x00, 0xf4, 0x21, 0x00


	//----- nvinfo : EIATTR_KPARAM_INFO
	.align		4
.L_15:
        /*0028*/ 	.byte	0x04, 0x17
        /*002a*/ 	.short	(.L_17 - .L_16)
.L_16:
        /*002c*/ 	.word	0x00000000
        /*0030*/ 	.short	0x0004
        /*0032*/ 	.short	0x0020
        /*0034*/ 	.byte	0x00, 0xf4, 0x21, 0x00


	//----- nvinfo : EIATTR_KPARAM_INFO
	.align		4
.L_17:
        /*0038*/ 	.byte	0x04, 0x17
        /*003a*/ 	.short	(.L_19 - .L_18)
.L_18:
        /*003c*/ 	.word	0x00000000
        /*0040*/ 	.short	0x0003
        /*0042*/ 	.short	0x0018
        /*0044*/ 	.byte	0x00, 0xf4, 0x21, 0x00


	//----- nvinfo : EIATTR_KPARAM_INFO
	.align		4
.L_19:
        /*0048*/ 	.byte	0x04, 0x17
        /*004a*/ 	.short	(.L_21 - .L_20)
.L_20:
        /*004c*/ 	.word	0x00000000
        /*0050*/ 	.short	0x0002
        /*0052*/ 	.short	0x0010
        /*0054*/ 	.byte	0x00, 0xf4, 0x21, 0x00


	//----- nvinfo : EIATTR_KPARAM_INFO
	.align		4
.L_21:
        /*0058*/ 	.byte	0x04, 0x17
        /*005a*/ 	.short	(.L_23 - .L_22)
.L_22:
        /*005c*/ 	.word	0x00000000
        /*0060*/ 	.short	0x0001
        /*0062*/ 	.short	0x0008
        /*0064*/ 	.byte	0x00, 0xf4, 0x21, 0x00


	//----- nvinfo : EIATTR_KPARAM_INFO
	.align		4
.L_23:
        /*0068*/ 	.byte	0x04, 0x17
        /*006a*/ 	.short	(.L_25 - .L_24)
.L_24:
        /*006c*/ 	.word	0x00000000
        /*0070*/ 	.short	0x0000
        /*0072*/ 	.short	0x0000
        /*0074*/ 	.byte	0x00, 0xf4, 0x21, 0x00


	//----- nvinfo : EIATTR_SPARSE_MMA_MASK
	.align		4
.L_25:
        /*0078*/ 	.byte	0x03, 0x50
        /*007a*/ 	.short	0x0000


	//----- nvinfo : EIATTR_MAXREG_COUNT
	.align		4
        /*007c*/ 	.byte	0x03, 0x1b
        /*007e*/ 	.short	0x00ff


	//----- nvinfo : EIATTR_EXIT_INSTR_OFFSETS
	.align		4
        /*0080*/ 	.byte	0x04, 0x1c
        /*0082*/ 	.short	(.L_27 - .L_26)


	//   ....[0]....
.L_26:
        /*0084*/ 	.word	0x00000ba0


	//   ....[1]....
        /*0088*/ 	.word	0x00000bc0


	//----- nvinfo : EIATTR_REQNTID
	.align		4
.L_27:
        /*008c*/ 	.byte	0x04, 0x10
        /*008e*/ 	.short	(.L_29 - .L_28)
.L_28:
        /*0090*/ 	.word	0x00000080
        /*0094*/ 	.word	0x00000001
        /*0098*/ 	.word	0x00000001


	//----- nvinfo : EIATTR_CBANK_PARAM_SIZE
	.align		4
.L_29:
        /*009c*/ 	.byte	0x03, 0x19
        /*009e*/ 	.short	0x0034


	//----- nvinfo : EIATTR_PARAM_CBANK
	.align		4
        /*00a0*/ 	.byte	0x04, 0x0a
        /*00a2*/ 	.short	(.L_31 - .L_30)
	.align		4
.L_30:
        /*00a4*/ 	.word	index@(.nv.constant0.triton_poi_fused__native_batch_norm_legit_no_training_relu_25)
        /*00a8*/ 	.short	0x0210
        /*00aa*/ 	.short	0x0034


	//----- nvinfo : EIATTR_SW_WAR
	.align		4
.L_31:
        /*00ac*/ 	.byte	0x04, 0x36
        /*00ae*/ 	.short	(.L_33 - .L_32)
.L_32:
        /*00b0*/ 	.word	0x00000008
.L_33:


//--------------------- .nv.callgraph             --------------------------
	.section	.nv.callgraph,"",@"SHT_CUDA_CALLGRAPH"
	.align	4
	.sectionentsize	8
	.align		4
        /*0000*/ 	.word	0x00000000
	.align		4
        /*0004*/ 	.word	0xffffffff
	.align		4
        /*0008*/ 	.word	0x00000000
	.align		4
        /*000c*/ 	.word	0xfffffffe
	.align		4
        /*0010*/ 	.word	0x00000000
	.align		4
        /*0014*/ 	.word	0xfffffffd
	.align		4
        /*0018*/ 	.word	0x00000000
	.align		4
        /*001c*/ 	.word	0xfffffffc


//--------------------- .nv.constant4             --------------------------
	.section	.nv.constant4,"a",@progbits
	.align	8
	.align		8
.nv.constant4:
        /*0000*/ 	.dword	_$_str
	.align		8
        /*0008*/ 	.dword	_$_str_$_2


//--------------------- .text.triton_poi_fused__native_batch_norm_legit_no_training_relu_25 --------------------------
	.section	.text.triton_poi_fused__native_batch_norm_legit_no_training_relu_25,"ax",@progbits
	.align	128
        .global         triton_poi_fused__native_batch_norm_legit_no_training_relu_25
        .type           triton_poi_fused__native_batch_norm_legit_no_training_relu_25,@function
        .size           triton_poi_fused__native_batch_norm_legit_no_training_relu_25,(.L_x_1 - triton_poi_fused__native_batch_norm_legit_no_training_relu_25)
        .other          triton_poi_fused__native_batch_norm_legit_no_training_relu_25,@"STO_CUDA_ENTRY STV_DEFAULT"
triton_poi_fused__native_batch_norm_legit_no_training_relu_25:
.text.triton_poi_fused__native_batch_norm_legit_no_training_relu_25:
[----:B------:R-:W0:Y:S02]  /*0000*/  LDC R1, c[0x0][0x28] ;  /* 0x00000a00ff017b82 */ /* 0x000e240000000800 */
[----:B------:R-:W1:Y:S01]  /*0010*/  S2R R0, SR_TID.X ;  /* 0x0000000000007919 */ /* 0x000e620000002100 */
[----:B------:R-:W2:Y:S01]  /*0020*/  LDC.64 R28, c[0x0][0x210] ;  /* 0x00008400ff1c7b82 */ /* 0x000ea20000000a00 */
[----:B------:R-:W-:Y:S02]  /*0030*/  CS2R R4, SRZ ;  /* 0x0000000000047805 */ /* 0x000fe4000001ff00 */
[----:B------:R-:W-:Y:S01]  /*0040*/  CS2R R6, SRZ ;  /* 0x0000000000067805 */ /* 0x000fe2000001ff00 */
[----:B------:R-:W3:Y:S01]  /*0050*/  S2R R3, SR_CTAID.X ;  /* 0x0000000000037919 */ /* 0x000ee20000002500 */
[----:B------:R-:W-:Y:S02]  /*0060*/  CS2R R8, SRZ ;  /* 0x0000000000087805 */ /* 0x000fe4000001ff00 */
[----:B------:R-:W-:Y:S01]  /*0070*/  CS2R R10, SRZ ;  /* 0x00000000000a7805 */ /* 0x000fe2000001ff00 */
[----:B------:R-:W-:Y:S01]  /*0080*/  ULDC.64 UR4, c[0x0][0x208] ;  /* 0x0000820000047ab9 */ /* 0x000fe20000000a00 */
[----:B------:R-:W4:Y:S08]  /*0090*/  LDC.64 R20, c[0x0][0x218] ;  /* 0x00008600ff147b82 */ /* 0x000f300000000a00 */
[----:B------:R-:W5:Y:S01]  /*00a0*/  LDC.64 R26, c[0x0][0x220] ;  /* 0x00008800ff1a7b82 */ /* 0x000f620000000a00 */
[----:B-1----:R-:W-:-:S04]  /*00b0*/  SHF.L.U32 R0, R0, 0x2, RZ ;  /* 0x0000000200007819 */ /* 0x002fc800000006ff */
[----:B------:R-:W-:-:S04]  /*00c0*/  LOP3.LUT R0, R0, 0x1fc, RZ, 0xc0, !PT ;  /* 0x000001fc00007812 */ /* 0x000fc800078ec0ff */
[----:B---3--:R-:W-:-:S04]  /*00d0*/  LEA R0, R3, R0, 0xa ;  /* 0x0000000003007211 */ /* 0x008fc800078e50ff */
[C---:B------:R-:W-:Y:S01]  /*00e0*/  ISETP.GE.AND P1, PT, R0.reuse, 0x396c0, PT ;  /* 0x000396c00000780c */ /* 0x040fe20003f26270 */
[----:B------:R-:W-:-:S04]  /*00f0*/  IMAD.HI R2, R0, 0x2aaaaaab, RZ ;  /* 0x2aaaaaab00027827 */ /* 0x000fc800078e02ff */
[----:B--2---:R-:W-:Y:S01]  /*0100*/  IMAD.WIDE R28, R0, 0x4, R28 ;  /* 0x00000004001c7825 */ /* 0x004fe200078e021c */
[----:B------:R-:W-:-:S04]  /*0110*/  SHF.R.U32.HI R3, RZ, 0x1f, R2 ;  /* 0x0000001fff037819 */ /* 0x000fc80000011602 */
[----:B------:R-:W-:-:S03]  /*0120*/  LEA.HI R3, R2, R3, RZ, 0x1d ;  /* 0x0000000302037211 */ /* 0x000fc600078fe8ff */
[----:B------:R-:W2:Y:S02]  /*0130*/  @!P1 LDG.E.128 R8, desc[UR4][R28.64] ;  /* 0x000000041c089981 */ /* 0x000ea4000c1e1d00 */
[----:B------:R-:W-:-:S04]  /*0140*/  IMAD R2, R3, -0x30, R0 ;  /* 0xffffffd003027824 */ /* 0x000fc800078e0200 */
[----:B----4-:R-:W-:-:S05]  /*0150*/  IMAD.WIDE R12, R2, 0x4, R20 ;  /* 0x00000004020c7825 */ /* 0x010fca00078e0214 */
[----:B------:R1:W2:Y:S01]  /*0160*/  @!P1 LDG.E.EL.128 R4, desc[UR4][R12.64] ;  /* 0x000000040c049981 */ /* 0x0002a2000c2e1d00 */
[----:B------:R-:W-:-:S05]  /*0170*/  IADD3 R3, R0, 0x200, RZ ;  /* 0x0000020000037810 */ /* 0x000fca0007ffe0ff */
[----:B------:R-:W-:-:S05]  /*0180*/  IMAD.HI R14, R3, 0x2aaaaaab, RZ ;  /* 0x2aaaaaab030e7827 */ /* 0x000fca00078e02ff */
[----:B------:R-:W-:-:S04]  /*0190*/  SHF.R.U32.HI R15, RZ, 0x1f, R14 ;  /* 0x0000001fff0f7819 */ /* 0x000fc8000001160e */
[----:B------:R-:W-:Y:S02]  /*01a0*/  LEA.HI R14, R14, R15, RZ, 0x1d ;  /* 0x0000000f0e0e7211 */ /* 0x000fe400078fe8ff */
[----:B------:R-:W-:Y:S02]  /*01b0*/  ISETP.GE.AND P0, PT, R3, 0x396c0, PT ;  /* 0x000396c00300780c */ /* 0x000fe40003f06270 */
[----:B-1----:R-:W-:Y:S01]  /*01c0*/  CS2R R12, SRZ ;  /* 0x00000000000c7805 */ /* 0x002fe2000001ff00 */
[----:B------:R-:W-:Y:S01]  /*01d0*/  IMAD R3, R14, -0x30, R3 ;  /* 0xffffffd00e037824 */ /* 0x000fe200078e0203 */
[----:B------:R-:W-:Y:S02]  /*01e0*/  CS2R R14, SRZ ;  /* 0x00000000000e7805 */ /* 0x000fe4000001ff00 */
[----:B------:R-:W-:Y:S02]  /*01f0*/  CS2R R16, SRZ ;  /* 0x0000000000107805 */ /* 0x000fe4000001ff00 */
[----:B------:R-:W-:Y:S01]  /*0200*/  CS2R R18, SRZ ;  /* 0x0000000000127805 */ /* 0x000fe2000001ff00 */
[----:B------:R-:W-:Y:S01]  /*0210*/  IMAD.WIDE R24, R3, 0x4, R20 ;  /* 0x0000000403187825 */ /* 0x000fe200078e0214 */
[----:B------:R-:W-:-:S02]  /*0220*/  CS2R R20, SRZ ;  /* 0x0000000000147805 */ /* 0x000fc4000001ff00 */
[----:B------:R-:W-:Y:S02]  /*0230*/  CS2R R22, SRZ ;  /* 0x0000000000167805 */ /* 0x000fe4000001ff00 */
[----:B------:R1:W3:Y:S04]  /*0240*/  @!P0 LDG.E.EL.128 R16, desc[UR4][R24.64] ;  /* 0x0000000418108981 */ /* 0x0002e8000c2e1d00 */
[----:B------:R-:W3:Y:S01]  /*0250*/  @!P0 LDG.E.128 R20, desc[UR4][R28.64+0x800] ;  /* 0x000800041c148981 */ /* 0x000ee2000c1e1d00 */
[----:B-1----:R-:W-:Y:S01]  /*0260*/  CS2R R24, SRZ ;  /* 0x0000000000187805 */ /* 0x002fe2000001ff00 */
[----:B--2---:R-:W-:Y:S01]  /*0270*/  FADD R4, -R4, R8 ;  /* 0x0000000804047221 */ /* 0x004fe20000000100 */
[----:B------:R-:W-:Y:S01]  /*0280*/  FADD R5, -R5, R9 ;  /* 0x0000000905057221 */ /* 0x000fe20000000100 */
[----:B-----5:R-:W-:-:S05]  /*0290*/  IMAD.WIDE R8, R2, 0x4, R26 ;  /* 0x0000000402087825 */ /* 0x020fca00078e021a */
[----:B------:R1:W2:Y:S02]  /*02a0*/  @!P1 LDG.E.EL.128 R12, desc[UR4][R8.64] ;  /* 0x00000004080c9981 */ /* 0x0002a4000c2e1d00 */
[----:B-1----:R-:W-:Y:S01]  /*02b0*/  IMAD.WIDE R8, R3, 0x4, R26 ;  /* 0x0000000403087825 */ /* 0x002fe200078e021a */
[----:B------:R-:W-:-:S06]  /*02c0*/  CS2R R26, SRZ ;  /* 0x00000000001a7805 */ /* 0x000fcc000001ff00 */
[----:B------:R-:W4:Y:S01]  /*02d0*/  @!P0 LDG.E.EL.128 R24, desc[UR4][R8.64] ;  /* 0x0000000408188981 */ /* 0x000f22000c2e1d00 */
[----:B------:R-:W-:Y:S01]  /*02e0*/  FADD R6, -R6, R10 ;  /* 0x0000000a06067221 */ /* 0x000fe20000000100 */
[----:B---3--:R-:W-:Y:S01]  /*02f0*/  FADD R17, -R17, R21 ;  /* 0x0000001511117221 */ /* 0x008fe20000000100 */
[----:B------:R-:W-:Y:S01]  /*0300*/  HFMA2.MMA R21, -RZ, RZ, 1.625, 0 ;  /* 0x3e800000ff157435 */ /* 0x000fe200000001ff */
[----:B------:R-:W-:Y:S01]  /*0310*/  FADD R28, -R19, R23 ;  /* 0x00000017131c7221 */ /* 0x000fe20000000100 */
[----:B------:R-:W-:Y:S01]  /*0320*/  FADD R7, -R7, R11 ;  /* 0x0000000b07077221 */ /* 0x000fe20000000100 */
[----:B------:R-:W-:Y:S01]  /*0330*/  FADD R16, -R16, R20 ;  /* 0x0000001410107221 */ /* 0x000fe20000000100 */
[----:B------:R-:W-:Y:S01]  /*0340*/  FADD R18, -R18, R22 ;  /* 0x0000001612127221 */ /* 0x000fe20000000100 */
[----:B--2---:R-:W-:Y:S01]  /*0350*/  FADD R10, R12, 0.0010000000474974513054 ;  /* 0x3a83126f0c0a7421 */ /* 0x004fe20000000000 */
[----:B------:R-:W-:-:S05]  /*0360*/  FADD R12, R13, 0.0010000000474974513054 ;  /* 0x3a83126f0d0c7421 */ /* 0x000fca0000000000 */
[----:B------:R-:W1:Y:S01]  /*0370*/  MUFU.SQRT R10, R10 ;  /* 0x0000000a000a7308 */ /* 0x000e620000002000 */
[----:B------:R-:W-:Y:S01]  /*0380*/  FADD R13, R14, 0.0010000000474974513054 ;  /* 0x3a83126f0e0d7421 */ /* 0x000fe20000000000 */
[----:B------:R-:W-:-:S06]  /*0390*/  FADD R14, R15, 0.0010000000474974513054 ;  /* 0x3a83126f0f0e7421 */ /* 0x000fcc0000000000 */
[----:B------:R-:W2:Y:S08]  /*03a0*/  MUFU.SQRT R12, R12 ;  /* 0x0000000c000c7308 */ /* 0x000eb00000002000 */
[----:B------:R-:W3:Y:S01]  /*03b0*/  MUFU.SQRT R13, R13 ;  /* 0x0000000d000d7308 */ /* 0x000ee20000002000 */
[C---:B-1----:R-:W-:Y:S01]  /*03c0*/  FSETP.GT.AND P4, PT, R10.reuse, 8.50705917302346158658e+37, PT ;  /* 0x7e8000000a00780b */ /* 0x042fe20003f84000 */
[----:B----4-:R-:W-:Y:S01]  /*03d0*/  FADD R25, R25, 0.0010000000474974513054 ;  /* 0x3a83126f19197421 */ /* 0x010fe20000000000 */
[----:B------:R-:W-:-:S05]  /*03e0*/  FSETP.GEU.AND P2, PT, R10, 1.175494350822287508e-38, PT ;  /* 0x008000000a00780b */ /* 0x000fca0003f4e000 */
[----:B------:R-:W1:Y:S01]  /*03f0*/  MUFU.SQRT R14, R14 ;  /* 0x0000000e000e7308 */ /* 0x000e620000002000 */
[----:B--2---:R-:W-:Y:S01]  /*0400*/  FSETP.GT.AND P5, PT, R12, 8.50705917302346158658e+37, PT ;  /* 0x7e8000000c00780b */ /* 0x004fe20003fa4000 */
[----:B------:R-:W-:Y:S01]  /*0410*/  FADD R24, R24, 0.0010000000474974513054 ;  /* 0x3a83126f18187421 */ /* 0x000fe20000000000 */
[----:B------:R-:W-:Y:S01]  /*0420*/  FADD R26, R26, 0.0010000000474974513054 ;  /* 0x3a83126f1a1a7421 */ /* 0x000fe20000000000 */
[----:B------:R-:W-:Y:S02]  /*0430*/  FSEL R19, R21, 1, P4 ;  /* 0x3f80000015137808 */ /* 0x000fe40002000000 */
[----:B---3--:R-:W-:Y:S02]  /*0440*/  FSETP.GT.AND P3, PT, R13, 8.50705917302346158658e+37, PT ;  /* 0x7e8000000d00780b */ /* 0x008fe40003f64000 */
[----:B------:R-:W2:Y:S01]  /*0450*/  MUFU.SQRT R8, R25 ;  /* 0x0000001900087308 */ /* 0x000ea20000002000 */
[----:B------:R-:W-:Y:S01]  /*0460*/  @P4 FMUL R10, R10, 0.25 ;  /* 0x3e8000000a0a4820 */ /* 0x000fe20000400000 */
[----:B------:R-:W-:-:S06]  /*0470*/  FSETP.GEU.AND P4, PT, R12, 1.175494350822287508e-38, PT ;  /* 0x008000000c00780b */ /* 0x000fcc0003f8e000 */
[----:B------:R-:W3:Y:S01]  /*0480*/  MUFU.SQRT R15, R24 ;  /* 0x00000018000f7308 */ /* 0x000ee20000002000 */
[----:B-1----:R-:W-:Y:S01]  /*0490*/  FSETP.GT.AND P6, PT, R14, 8.50705917302346158658e+37, PT ;  /* 0x7e8000000e00780b */ /* 0x002fe20003fc4000 */
[----:B------:R-:W-:Y:S01]  /*04a0*/  @!P2 FMUL R10, R10, 16777216 ;  /* 0x4b8000000a0aa820 */ /* 0x000fe20000400000 */
[----:B------:R-:W-:-:S05]  /*04b0*/  @P5 FMUL R12, R12, 0.25 ;  /* 0x3e8000000c0c5820 */ /* 0x000fca0000400000 */
[----:B------:R-:W1:Y:S01]  /*04c0*/  MUFU.SQRT R11, R26 ;  /* 0x0000001a000b7308 */ /* 0x000e620000002000 */
[----:B------:R-:W-:Y:S01]  /*04d0*/  FSEL R9, R21, 1, P5 ;  /* 0x3f80000015097808 */ /* 0x000fe20002800000 */
[----:B------:R-:W-:Y:S01]  /*04e0*/  FADD R27, R27, 0.0010000000474974513054 ;  /* 0x3a83126f1b1b7421 */ /* 0x000fe20000000000 */
[C---:B------:R-:W-:Y:S01]  /*04f0*/  FSETP.GEU.AND P5, PT, R13.reuse, 1.175494350822287508e-38, PT ;  /* 0x008000000d00780b */ /* 0x040fe20003fae000 */
[----:B------:R-:W-:Y:S01]  /*0500*/  @P3 FMUL R13, R13, 0.25 ;  /* 0x3e8000000d0d3820 */ /* 0x000fe20000400000 */
[----:B------:R-:W-:Y:S02]  /*0510*/  FSEL R20, R21, 1, P3 ;  /* 0x3f80000015147808 */ /* 0x000fe40001800000 */
[----:B------:R-:W-:Y:S01]  /*0520*/  FSETP.GEU.AND P3, PT, R14, 1.175494350822287508e-38, PT ;  /* 0x008000000e00780b */ /* 0x000fe20003f6e000 */
[----:B------:R-:W4:Y:S01]  /*0530*/  MUFU.RCP R10, R10 ;  /* 0x0000000a000a7308 */ /* 0x000f220000001000 */
[----:B------:R-:W-:Y:S01]  /*0540*/  @!P4 FMUL R12, R12, 16777216 ;  /* 0x4b8000000c0cc820 */ /* 0x000fe20000400000 */
[----:B------:R-:W-:Y:S01]  /*0550*/  @!P4 FMUL R9, R9, 16777216 ;  /* 0x4b8000000909c820 */ /* 0x000fe20000400000 */
[----:B--2---:R-:W-:Y:S01]  /*0560*/  FSETP.GT.AND P4, PT, R8, 8.50705917302346158658e+37, PT ;  /* 0x7e8000000800780b */ /* 0x004fe20003f84000 */
[----:B------:R-:W-:Y:S01]  /*0570*/  @!P2 FMUL R19, R19, 16777216 ;  /* 0x4b8000001313a820 */ /* 0x000fe20000400000 */
[----:B---3--:R-:W-:-:S03]  /*0580*/  FSETP.GT.AND P2, PT, R15, 8.50705917302346158658e+37, PT ;  /* 0x7e8000000f00780b */ /* 0x008fc60003f44000 */
[----:B------:R4:W2:Y:S01]  /*0590*/  MUFU.SQRT R22, R27 ;  /* 0x0000001b00167308 */ /* 0x0008a20000002000 */
[----:B------:R-:W-:Y:S01]  /*05a0*/  @P6 FMUL R14, R14, 0.25 ;  /* 0x3e8000000e0e6820 */ /* 0x000fe20000400000 */
[----:B------:R-:W-:Y:S02]  /*05b0*/  FSEL R23, R21, 1, P6 ;  /* 0x3f80000015177808 */ /* 0x000fe40003000000 */
[----:B-1----:R-:W-:Y:S01]  /*05c0*/  FSETP.GT.AND P6, PT, R11, 8.50705917302346158658e+37, PT ;  /* 0x7e8000000b00780b */ /* 0x002fe20003fc4000 */
[----:B------:R-:W-:Y:S02]  /*05d0*/  @!P3 FMUL R14, R14, 16777216 ;  /* 0x4b8000000e0eb820 */ /* 0x000fe40000400000 */
[----:B------:R-:W-:Y:S01]  /*05e0*/  @!P3 FMUL R23, R23, 16777216 ;  /* 0x4b8000001717b820 */ /* 0x000fe20000400000 */
[----:B------:R-:W-:Y:S01]  /*05f0*/  FSETP.GEU.AND P3, PT, R8, 1.175494350822287508e-38, PT ;  /* 0x008000000800780b */ /* 0x000fe20003f6e000 */
[----:B------:R-:W-:Y:S01]  /*0600*/  @!P5 FMUL R13, R13, 16777216 ;  /* 0x4b8000000d0dd820 */ /* 0x000fe20000400000 */
[----:B------:R-:W-:Y:S01]  /*0610*/  @!P5 FMUL R20, R20, 16777216 ;  /* 0x4b8000001414d820 */ /* 0x000fe20000400000 */
[----:B------:R-:W-:Y:S01]  /*0620*/  @P4 FMUL R8, R8, 0.25 ;  /* 0x3e80000008084820 */ /* 0x000fe20000400000 */
[----:B------:R-:W-:Y:S01]  /*0630*/  FSEL R26, R21, 1, P4 ;  /* 0x3f800000151a7808 */ /* 0x000fe20002000000 */
[----:B----4-:R-:W-:Y:S01]  /*0640*/  FMUL R27, R10, R19 ;  /* 0x000000130a1b7220 */ /* 0x010fe20000400000 */
[C---:B------:R-:W-:Y:S01]  /*0650*/  FSETP.GEU.AND P5, PT, R15.reuse, 1.175494350822287508e-38, PT ;  /* 0x008000000f00780b */ /* 0x040fe20003fae000 */
[----:B------:R-:W-:Y:S01]  /*0660*/  @P2 FMUL R15, R15, 0.25 ;  /* 0x3e8000000f0f2820 */ /* 0x000fe20000400000 */
[----:B--2---:R-:W-:Y:S01]  /*0670*/  FSETP.GT.AND P4, PT, R22, 8.50705917302346158658e+37, PT ;  /* 0x7e8000001600780b */ /* 0x004fe20003f84000 */
[----:B------:R-:W1:Y:S01]  /*0680*/  MUFU.RCP R14, R14 ;  /* 0x0000000e000e7308 */ /* 0x000e620000001000 */
[----:B------:R-:W-:-:S02]  /*0690*/  FSEL R19, R21, 1, P2 ;  /* 0x3f80000015137808 */ /* 0x000fc40001000000 */
[C---:B------:R-:W-:Y:S01]  /*06a0*/  FSETP.GEU.AND P2, PT, R11.reuse, 1.175494350822287508e-38, PT ;  /* 0x008000000b00780b */ /* 0x040fe20003f4e000 */
[----:B------:R-:W-:Y:S01]  /*06b0*/  @P6 FMUL R11, R11, 0.25 ;  /* 0x3e8000000b0b6820 */ /* 0x000fe20000400000 */
[----:B------:R-:W-:Y:S02]  /*06c0*/  FSEL R25, R21, 1, P6 ;  /* 0x3f80000015197808 */ /* 0x000fe40003000000 */
[C---:B------:R-:W-:Y:S01]  /*06d0*/  FSETP.GEU.AND P6, PT, R22.reuse, 1.175494350822287508e-38, PT ;  /* 0x008000001600780b */ /* 0x040fe20003fce000 */
[----:B------:R-:W2:Y:S04]  /*06e0*/  MUFU.RCP R13, R13 ;  /* 0x0000000d000d7308 */ /* 0x000ea80000001000 */
[----:B------:R-:W-:-:S04]  /*06f0*/  @P4 FMUL R22, R22, 0.25 ;  /* 0x3e80000016164820 */ /* 0x000fc80000400000 */
[----:B------:R-:W3:Y:S01]  /*0700*/  MUFU.RCP R24, R12 ;  /* 0x0000000c00187308 */ /* 0x000ee20000001000 */
[----:B-1----:R-:W-:-:S03]  /*0710*/  FMUL R23, R14, R23 ;  /* 0x000000170e177220 */ /* 0x002fc60000400000 */
[----:B------:R-:W-:Y:S01]  /*0720*/  @!P6 FMUL R22, R22, 16777216 ;  /* 0x4b8000001616e820 */ /* 0x000fe20000400000 */
[----:B------:R-:W-:Y:S01]  /*0730*/  @!P3 FMUL R8, R8, 16777216 ;  /* 0x4b8000000808b820 */ /* 0x000fe20000400000 */
[----:B--2---:R-:W-:Y:S02]  /*0740*/  FMUL R13, R13, R20 ;  /* 0x000000140d0d7220 */ /* 0x004fe40000400000 */
[----:B------:R1:W-:Y:S01]  /*0750*/  MUFU.RCP R12, R22 ;  /* 0x00000016000c7308 */ /* 0x0003e20000001000 */
[----:B------:R-:W-:Y:S01]  /*0760*/  FMUL R20, R23, R7 ;  /* 0x0000000717147220 */ /* 0x000fe20000400000 */
[----:B------:R-:W-:Y:S01]  /*0770*/  @!P2 FMUL R11, R11, 16777216 ;  /* 0x4b8000000b0ba820 */ /* 0x000fe20000400000 */
[----:B------:R-:W-:Y:S01]  /*0780*/  @!P5 FMUL R15, R15, 16777216 ;  /* 0x4b8000000f0fd820 */ /* 0x000fe20000400000 */
[----:B-1----:R-:W1:Y:S04]  /*0790*/  LDC.64 R22, c[0x0][0x228] ;  /* 0x00008a00ff167b82 */ /* 0x002e680000000a00 */
[----:B------:R2:W-:Y:S01]  /*07a0*/  MUFU.RCP R29, R8 ;  /* 0x00000008001d7308 */ /* 0x0005e20000001000 */
[----:B---3--:R-:W-:Y:S01]  /*07b0*/  FMUL R24, R24, R9 ;  /* 0x0000000918187220 */ /* 0x008fe20000400000 */
[----:B------:R-:W-:-:S02]  /*07c0*/  FMUL R13, R13, R6 ;  /* 0x000000060d0d7220 */ /* 0x000fc40000400000 */
[----:B--2---:R-:W2:Y:S04]  /*07d0*/  LDC.64 R8, c[0x0][0x230] ;  /* 0x00008c00ff087b82 */ /* 0x004ea80000000a00 */
[----:B------:R-:W3:Y:S08]  /*07e0*/  MUFU.RCP R6, R11 ;  /* 0x0000000b00067308 */ /* 0x000ef00000001000 */
[----:B------:R-:W4:Y:S01]  /*07f0*/  MUFU.RCP R10, R15 ;  /* 0x0000000f000a7308 */ /* 0x000f220000001000 */
[----:B------:R-:W-:Y:S01]  /*0800*/  @!P2 FMUL R25, R25, 16777216 ;  /* 0x4b8000001919a820 */ /* 0x000fe20000400000 */
[----:B------:R-:W-:Y:S01]  /*0810*/  @!P5 FMUL R19, R19, 16777216 ;  /* 0x4b8000001313d820 */ /* 0x000fe20000400000 */
[----:B------:R-:W-:Y:S01]  /*0820*/  FMUL R24, R24, R5 ;  /* 0x0000000518187220 */ /* 0x000fe20000400000 */
[----:B------:R-:W-:Y:S01]  /*0830*/  FMUL R27, R27, R4 ;  /* 0x000000041b1b7220 */ /* 0x000fe20000400000 */
[----:B------:R-:W-:Y:S01]  /*0840*/  CS2R R4, SRZ ;  /* 0x0000000000047805 */ /* 0x000fe2000001ff00 */
[----:B---3--:R-:W-:Y:S01]  /*0850*/  FMUL R25, R6, R25 ;  /* 0x0000001906197220 */ /* 0x008fe20000400000 */
[----:B------:R-:W-:Y:S01]  /*0860*/  CS2R R6, SRZ ;  /* 0x0000000000067805 */ /* 0x000fe2000001ff00 */
[----:B----4-:R-:W-:Y:S01]  /*0870*/  FMUL R19, R10, R19 ;  /* 0x000000130a137220 */ /* 0x010fe20000400000 */
[----:B-1----:R-:W-:-:S04]  /*0880*/  IMAD.WIDE R10, R2, 0x4, R22 ;  /* 0x00000004020a7825 */ /* 0x002fc800078e0216 */
[----:B------:R-:W-:Y:S01]  /*0890*/  IMAD.WIDE R22, R3, 0x4, R22 ;  /* 0x0000000403167825 */ /* 0x000fe200078e0216 */
[----:B------:R1:W3:Y:S03]  /*08a0*/  @!P1 LDG.E.EL.128 R4, desc[UR4][R10.64] ;  /* 0x000000040a049981 */ /* 0x0002e6000c2e1d00 */
[----:B--2---:R-:W-:-:S04]  /*08b0*/  IMAD.WIDE R14, R2, 0x4, R8 ;  /* 0x00000004020e7825 */ /* 0x004fc800078e0208 */
[----:B------:R-:W-:Y:S01]  /*08c0*/  IMAD.WIDE R2, R3, 0x4, R8 ;  /* 0x0000000403027825 */ /* 0x000fe200078e0208 */
[----:B------:R-:W-:Y:S02]  /*08d0*/  CS2R R8, SRZ ;  /* 0x0000000000087805 */ /* 0x000fe4000001ff00 */
[----:B-1----:R-:W-:-:S06]  /*08e0*/  CS2R R10, SRZ ;  /* 0x00000000000a7805 */ /* 0x002fcc000001ff00 */
[----:B------:R1:W3:Y:S01]  /*08f0*/  @!P1 LDG.E.EL.128 R8, desc[UR4][R14.64] ;  /* 0x000000040e089981 */ /* 0x0002e2000c2e1d00 */
[----:B------:R-:W-:-:S05]  /*0900*/  FSEL R21, R21, 1, P4 ;  /* 0x3f80000015157808 */ /* 0x000fca0002000000 */
[----:B------:R-:W-:-:S04]  /*0910*/  @!P6 FMUL R21, R21, 16777216 ;  /* 0x4b8000001515e820 */ /* 0x000fc80000400000 */
[----:B------:R-:W-:Y:S01]  /*0920*/  FMUL R21, R12, R21 ;  /* 0x000000150c157220 */ /* 0x000fe20000400000 */
[----:B-1----:R-:W-:-:S03]  /*0930*/  CS2R R14, SRZ ;  /* 0x00000000000e7805 */ /* 0x002fc6000001ff00 */
[----:B------:R-:W-:Y:S01]  /*0940*/  FMUL R28, R21, R28 ;  /* 0x0000001c151c7220 */ /* 0x000fe20000400000 */
[----:B---3--:R-:W-:Y:S01]  /*0950*/  FFMA R6, R13, R6, R10 ;  /* 0x000000060d067223 */ /* 0x008fe2000000000a */
[----:B------:R-:W-:Y:S01]  /*0960*/  CS2R R12, SRZ ;  /* 0x00000000000c7805 */ /* 0x000fe2000001ff00 */
[----:B------:R-:W-:Y:S01]  /*0970*/  FFMA R7, R20, R7, R11 ;  /* 0x0000000714077223 */ /* 0x000fe2000000000b */
[----:B------:R-:W-:Y:S01]  /*0980*/  CS2R R20, SRZ ;  /* 0x0000000000147805 */ /* 0x000fe2000001ff00 */
[----:B------:R-:W1:Y:S03]  /*0990*/  LDC.64 R10, c[0x0][0x238] ;  /* 0x00008e00ff0a7b82 */ /* 0x000e660000000a00 */
[----:B------:R2:W3:Y:S02]  /*09a0*/  @!P0 LDG.E.EL.128 R12, desc[UR4][R22.64] ;  /* 0x00000004160c8981 */ /* 0x0004e4000c2e1d00 */
[----:B--2---:R-:W-:-:S06]  /*09b0*/  CS2R R22, SRZ ;  /* 0x0000000000167805 */ /* 0x004fcc000001ff00 */
[----:B------:R-:W3:Y:S01]  /*09c0*/  @!P0 LDG.E.EL.128 R20, desc[UR4][R2.64] ;  /* 0x0000000402148981 */ /* 0x000ee2000c2e1d00 */
[----:B------:R-:W-:Y:S01]  /*09d0*/  @!P3 FMUL R26, R26, 16777216 ;  /* 0x4b8000001a1ab820 */ /* 0x000fe20000400000 */
[----:B------:R-:W-:Y:S01]  /*09e0*/  FFMA R5, R24, R5, R9 ;  /* 0x0000000518057223 */ /* 0x000fe20000000009 */
[----:B------:R-:W-:Y:S02]  /*09f0*/  FFMA R4, R27, R4, R8 ;  /* 0x000000041b047223 */ /* 0x000fe40000000008 */
[----:B------:R-:W-:Y:S01]  /*0a00*/  FMUL R26, R29, R26 ;  /* 0x0000001a1d1a7220 */ /* 0x000fe20000400000 */
[----:B------:R-:W-:Y:S01]  /*0a10*/  FSETP.GEU.AND P2, PT, R7, RZ, PT ;  /* 0x000000ff0700720b */ /* 0x000fe20003f4e000 */
[----:B------:R-:W-:Y:S01]  /*0a20*/  FMUL R25, R25, R18 ;  /* 0x0000001219197220 */ /* 0x000fe20000400000 */
[----:B------:R-:W-:Y:S01]  /*0a30*/  FSETP.GEU.AND P3, PT, R6, RZ, PT ;  /* 0x000000ff0600720b */ /* 0x000fe20003f6e000 */
[----:B------:R-:W-:Y:S01]  /*0a40*/  FMUL R26, R26, R17 ;  /* 0x000000111a1a7220 */ /* 0x000fe20000400000 */
[----:B------:R-:W-:Y:S01]  /*0a50*/  FSETP.GEU.AND P4, PT, R5, RZ, PT ;  /* 0x000000ff0500720b */ /* 0x000fe20003f8e000 */
[----:B------:R-:W-:Y:S01]  /*0a60*/  FMUL R19, R19, R16 ;  /* 0x0000001013137220 */ /* 0x000fe20000400000 */
[----:B------:R-:W-:Y:S01]  /*0a70*/  FSETP.GEU.AND P5, PT, R4, RZ, PT ;  /* 0x000000ff0400720b */ /* 0x000fe20003fae000 */
[----:B-1----:R-:W-:Y:S01]  /*0a80*/  IMAD.WIDE R10, R0, 0x4, R10 ;  /* 0x00000004000a7825 */ /* 0x002fe200078e020a */
[----:B------:R-:W-:-:S02]  /*0a90*/  SEL R7, R7, RZ, P2 ;  /* 0x000000ff07077207 */ /* 0x000fc40001000000 */
[----:B------:R-:W-:Y:S02]  /*0aa0*/  SEL R6, R6, RZ, P3 ;  /* 0x000000ff06067207 */ /* 0x000fe40001800000 */
[----:B------:R-:W-:Y:S02]  /*0ab0*/  SEL R5, R5, RZ, P4 ;  /* 0x000000ff05057207 */ /* 0x000fe40002000000 */
[----:B------:R-:W-:-:S05]  /*0ac0*/  SEL R4, R4, RZ, P5 ;  /* 0x000000ff04047207 */ /* 0x000fca0002800000 */
[----:B------:R1:W-:Y:S01]  /*0ad0*/  @!P1 STG.E.128 desc[UR4][R10.64], R4 ;  /* 0x000000040a009986 */ /* 0x0003e2000c101d04 */
[----:B---3--:R-:W-:Y:S01]  /*0ae0*/  FFMA R15, R28, R15, R23 ;  /* 0x0000000f1c0f7223 */ /* 0x008fe20000000017 */
[----:B------:R-:W-:Y:S01]  /*0af0*/  FFMA R14, R25, R14, R22 ;  /* 0x0000000e190e7223 */ /* 0x000fe20000000016 */
[----:B------:R-:W-:Y:S01]  /*0b00*/  FFMA R13, R26, R13, R21 ;  /* 0x0000000d1a0d7223 */ /* 0x000fe20000000015 */
[----:B------:R-:W-:Y:S02]  /*0b10*/  FFMA R12, R19, R12, R20 ;  /* 0x0000000c130c7223 */ /* 0x000fe40000000014 */
[----:B------:R-:W-:Y:S02]  /*0b20*/  FSETP.GEU.AND P1, PT, R15, RZ, PT ;  /* 0x000000ff0f00720b */ /* 0x000fe40003f2e000 */
[----:B------:R-:W-:Y:S02]  /*0b30*/  FSETP.GEU.AND P2, PT, R14, RZ, PT ;  /* 0x000000ff0e00720b */ /* 0x000fe40003f4e000 */
[----:B------:R-:W-:-:S02]  /*0b40*/  FSETP.GEU.AND P3, PT, R13, RZ, PT ;  /* 0x000000ff0d00720b */ /* 0x000fc40003f6e000 */
[----:B------:R-:W-:Y:S02]  /*0b50*/  FSETP.GEU.AND P4, PT, R12, RZ, PT ;  /* 0x000000ff0c00720b */ /* 0x000fe40003f8e000 */
[----:B------:R-:W-:Y:S02]  /*0b60*/  SEL R15, R15, RZ, P1 ;  /* 0x000000ff0f0f7207 */ /* 0x000fe40000800000 */
[----:B------:R-:W-:Y:S02]  /*0b70*/  SEL R14, R14, RZ, P2 ;  /* 0x000000ff0e0e7207 */ /* 0x000fe40001000000 */
[----:B------:R-:W-:Y:S02]  /*0b80*/  SEL R13, R13, RZ, P3 ;  /* 0x000000ff0d0d7207 */ /* 0x000fe40001800000 */
[----:B------:R-:W-:Y:S01]  /*0b90*/  SEL R12, R12, RZ, P4 ;  /* 0x000000ff0c0c7207 */ /* 0x000fe20002000000 */
[----:B-1----:R-:W-:Y:S06]  /*0ba0*/  @P0 EXIT ;  /* 0x000000000000094d */ /* 0x002fec0003800000 */
[----:B------:R-:W-:Y:S01]  /*0bb0*/  STG.E.128 desc[UR4][R10.64+0x800], R12 ;  /* 0x0008000c0a007986 */ /* 0x000fe2000c101d04 */
[----:B------:R-:W-:Y:S05]  /*0bc0*/  EXIT ;  /* 0x000000000000794d */ /* 0x000fea0003800000 */
.L_x_0:
[----:B------:R-:W-:-:S00]  /*0bd0*/  BRA `(.L_x_0) ;  /* 0xfffffffc00fc7947 */ /* 0x000fc0000383ffff */
[----:B------:R-:W-:-:S00]  /*0be0*/  NOP ;  /* 0x0000000000007918 */ /* 0x000fc00000000000 */
        /* <DEDUP_REMOVED lines=9> */
.L_x_1:


//--------------------- .nv.global.init           --------------------------
	.section	.nv.global.init,"aw",@progbits
.nv.global.init:
	.type		_$_str,@object
	.size		_$_str,(_$_str_$_2 - _$_str)
_$_str:
        /*0000*/ 	.byte	0x5f, 0x5f, 0x43, 0x55, 0x44, 0x41, 0x5f, 0x46, 0x54, 0x5a, 0x00
	.type		_$_str_$_2,@object
	.size		_$_str_$_2,(.L_1 - _$_str_$_2)
_$_str_$_2:
        /*000b*/ 	.byte	0x5f, 0x5f, 0x43, 0x55, 0x44, 0x41, 0x5f, 0x50, 0x52, 0x45, 0x43, 0x5f, 0x53, 0x51, 0x52, 0x54
        /*001b*/ 	.byte	0x00
.L_1:


//--------------------- .nv.constant0.triton_poi_fused__native_batch_norm_legit_no_training_relu_25 --------------------------
	.section	.nv.constant0.triton_poi_fused__native_batch_norm_legit_no_training_relu_25,"a",@progbits
	.sectionflags	@""
	.align	4
.nv.constant0.triton_poi_fused__native_batch_norm_legit_no_training_relu_25:
	.zero		580
